//
// Generated by NVIDIA NVVM Compiler
//
// Compiler Build ID: CL-36424714
// Cuda compilation tools, release 13.0, V13.0.88
// Based on NVVM 20.0.0
//

.version 9.0
.target sm_100
.address_size 64

	// .globl	_Z14miPrimerKernelv
.extern .func  (.param .b32 func_retval0) vprintf
(
	.param .b64 vprintf_param_0,
	.param .b64 vprintf_param_1
)
;
.global .align 1 .b8 $str[44] = {72, 111, 108, 97, 32, 100, 101, 115, 100, 101, 32, 108, 97, 32, 71, 80, 85, 33, 32, 83, 111, 121, 32, 101, 108, 32, 104, 105, 108, 111, 32, 110, 195, 186, 109, 101, 114, 111, 58, 32, 37, 100, 10};

.visible .entry _Z14miPrimerKernelv()
{
	.local .align 8 .b8 	__local_depot0[8];
	.reg .b64 	%SP;
	.reg .b64 	%SPL;
	.reg .b32 	%r<4>;
	.reg .b64 	%rd<5>;

	mov.u64 	%SPL, __local_depot0;
	cvta.local.u64 	%SP, %SPL;
	add.u64 	%rd1, %SP, 0;
	add.u64 	%rd2, %SPL, 0;
	mov.u32 	%r1, %tid.x;
	st.local.u32 	[%rd2], %r1;
	mov.u64 	%rd3, $str;
	cvta.global.u64 	%rd4, %rd3;
	{ // callseq 0, 0
	.param .b64 param0;
	st.param.b64 	[param0], %rd4;
	.param .b64 param1;
	st.param.b64 	[param1], %rd1;
	.param .b32 retval0;
	call.uni (retval0), 
	vprintf, 
	(
	param0, 
	param1
	);
	ld.param.b32 	%r2, [retval0];
	} // callseq 0
	ret;

}


// ===== COMPILED SASS (sm_100) =====

	.target	sm_100

	.elftype	@"ET_EXEC"


//--------------------- .note.nv.tkinfo           --------------------------
	.section	.note.nv.tkinfo,"",@"SHT_NOTE"
	.sectionflags	@"SHF_NOTE_NV_TKINFO"
	.tkinfo
        /*0018*/ 	.word	0x00000002
        /*0030*/ 	.string	""
        /*0030*/ 	.string	"ptxas"
        /*0030*/ 	.string	"Cuda compilation tools, release 13.0, V13.0.88"
        /*0030*/ 	.string	"Build cuda_13.0.r13.0/compiler.36424714_0"
        /*0030*/ 	.string	"-arch sm_100 -m 64 "



//--------------------- .note.nv.cuinfo           --------------------------
	.section	.note.nv.cuinfo,"",@"SHT_NOTE"
	.sectionflags	@"SHF_NOTE_NV_CUINFO"
        /*0018*/ 	.short	0x0002
        /*001a*/ 	.short	0x0064
        /*001c*/ 	.short	0x0082
	.zero		2


//--------------------- .nv.info                  --------------------------
	.section	.nv.info,"",@"SHT_CUDA_INFO"
	.align	4


	//----- nvinfo : EIATTR_REGCOUNT
	.align		4
        /*0000*/ 	.byte	0x04, 0x2f
        /*0002*/ 	.short	(.L_2 - .L_1)
	.align		4
.L_1:
        /*0004*/ 	.word	index@(_Z14miPrimerKernelv)
        /*0008*/ 	.word	0x00000018


	//----- nvinfo : EIATTR_FRAME_SIZE
	.align		4
.L_2:
        /*000c*/ 	.byte	0x04, 0x11
        /*000e*/ 	.short	(.L_4 - .L_3)
	.align		4
.L_3:
        /*0010*/ 	.word	index@(_Z14miPrimerKernelv)
        /*0014*/ 	.word	0x00000008


	//----- nvinfo : EIATTR_MIN_STACK_SIZE
	.align		4
.L_4:
        /*0018*/ 	.byte	0x04, 0x12
        /*001a*/ 	.short	(.L_6 - .L_5)
	.align		4
.L_5:
        /*001c*/ 	.word	index@(_Z14miPrimerKernelv)
        /*0020*/ 	.word	0x00000008
.L_6:


//--------------------- .nv.compat                --------------------------
	.section	.nv.compat,"",@"SHT_CUDA_COMPAT_INFO"
	.align	4
        /*0000*/ 	.byte	0x02, 0x09, 0x00, 0x00, 0x02, 0x02, 0x01, 0x00, 0x02, 0x05, 0x05, 0x00, 0x03, 0x07, 0x01, 0x01
        /*0010*/ 	.byte	0x02, 0x03, 0x00, 0x00, 0x02, 0x06, 0x01, 0x00, 0x04, 0x0b, 0x08, 0x00, 0x09, 0x00, 0x00, 0x00
        /*0020*/ 	.byte	0x00, 0x00, 0x00, 0x00


//--------------------- .nv.info._Z14miPrimerKernelv --------------------------
	.section	.nv.info._Z14miPrimerKernelv,"",@"SHT_CUDA_INFO"
	.sectionflags	@""
	.align	4


	//----- nvinfo : EIATTR_CUDA_API_VERSION
	.align		4
        /*0000*/ 	.byte	0x04, 0x37
        /*0002*/ 	.short	(.L_8 - .L_7)
.L_7:
        /*0004*/ 	.word	0x00000082


	//----- nvinfo : EIATTR_SPARSE_MMA_MASK
	.align		4
.L_8:
        /*0008*/ 	.byte	0x03, 0x50
        /*000a*/ 	.short	0x0000


	//----- nvinfo : EIATTR_MAXREG_COUNT
	.align		4
        /*000c*/ 	.byte	0x03, 0x1b
        /*000e*/ 	.short	0x00ff


	//----- nvinfo : EIATTR_EXTERNS
	.align		4
        /*0010*/ 	.byte	0x04, 0x0f
        /*0012*/ 	.short	(.L_10 - .L_9)


	//   ....[0]....
	.align		4
.L_9:
        /*0014*/ 	.word	index@(vprintf)


	//----- nvinfo : EIATTR_MERCURY_ISA_VERSION
	.align		4
.L_10:
        /*0018*/ 	.byte	0x03, 0x5f
        /*001a*/ 	.short	0x0101


	//----- nvinfo : EIATTR_VRC_CTA_INIT_COUNT
	.align		4
        /*001c*/ 	.byte	0x02, 0x4a
	.zero		1
	.zero		1


	//----- nvinfo : EIATTR_SYSCALL_OFFSETS
	.align		4
        /*0020*/ 	.byte	0x04, 0x46
        /*0022*/ 	.short	(.L_12 - .L_11)


	//   ....[0]....
.L_11:
        /*0024*/ 	.word	0x000000e0


	//----- nvinfo : EIATTR_EXIT_INSTR_OFFSETS
	.align		4
.L_12:
        /*0028*/ 	.byte	0x04, 0x1c
        /*002a*/ 	.short	(.L_14 - .L_13)


	//   ....[0]....
.L_13:
        /*002c*/ 	.word	0x000000f0


	//----- nvinfo : EIATTR_SW_WAR
	.align		4
.L_14:
        /*0030*/ 	.byte	0x04, 0x36
        /*0032*/ 	.short	(.L_16 - .L_15)
.L_15:
        /*0034*/ 	.word	0x00000008
.L_16:


//--------------------- .nv.callgraph             --------------------------
	.section	.nv.callgraph,"",@"SHT_CUDA_CALLGRAPH"
	.align	4
	.sectionentsize	8
	.align		4
        /*0000*/ 	.word	0x00000000
	.align		4
        /*0004*/ 	.word	0xffffffff
	.align		4
        /*0008*/ 	.word	index@(_Z14miPrimerKernelv)
	.align		4
        /*000c*/ 	.word	index@(vprintf)
	.align		4
        /*0010*/ 	.word	0x00000000
	.align		4
        /*0014*/ 	.word	0xfffffffe
	.align		4
        /*0018*/ 	.word	0x00000000
	.align		4
        /*001c*/ 	.word	0xfffffffd
	.align		4
        /*0020*/ 	.word	0x00000000
	.align		4
        /*0024*/ 	.word	0xfffffffc


//--------------------- .nv.constant4             --------------------------
	.section	.nv.constant4,"a",@progbits
	.align	8
	.align		8
.nv.constant4:
        /*0000*/ 	.dword	vprintf
	.align		8
        /*0008*/ 	.dword	$str


//--------------------- .text._Z14miPrimerKernelv --------------------------
	.section	.text._Z14miPrimerKernelv,"ax",@progbits
	.align	128
        .global         _Z14miPrimerKernelv
        .type           _Z14miPrimerKernelv,@function
        .size           _Z14miPrimerKernelv,(.L_x_2 - _Z14miPrimerKernelv)
        .other          _Z14miPrimerKernelv,@"STO_CUDA_ENTRY STV_DEFAULT"
_Z14miPrimerKernelv:
.text._Z14miPrimerKernelv:
[----:B------:R-:W0:Y:S01]  /*0000*/  LDC R1, c[0x0][0x37c] ;  /* 0x0000df00ff017b82 */ /* 0x000e220000000800 */
[----:B------:R-:W1:Y:S01]  /*0010*/  S2R R8, SR_TID.X ;  /* 0x0000000000087919 */ /* 0x000e620000002100 */
[----:B0-----:R-:W-:Y:S01]  /*0020*/  VIADD R1, R1, 0xfffffff8 ;  /* 0xfffffff801017836 */ /* 0x001fe20000000000 */
[----:B------:R-:W-:Y:S01]  /*0030*/  MOV R0, 0x0 ;  /* 0x0000000000007802 */ /* 0x000fe20000000f00 */
[----:B------:R-:W0:Y:S04]  /*0040*/  LDCU UR4, c[0x0][0x2f8] ;  /* 0x00005f00ff0477ac */ /* 0x000e280008000800 */
[----:B------:R2:W3:Y:S01]  /*0050*/  LDC.64 R2, c[0x4][R0] ;  /* 0x0100000000027b82 */ /* 0x0004e20000000a00 */
[----:B------:R-:W4:Y:S01]  /*0060*/  LDCU.64 UR6, c[0x4][0x8] ;  /* 0x01000100ff0677ac */ /* 0x000f220008000a00 */
[----:B------:R-:W5:Y:S01]  /*0070*/  LDCU UR5, c[0x0][0x2fc] ;  /* 0x00005f80ff0577ac */ /* 0x000f620008000800 */
[----:B0-----:R-:W-:Y:S01]  /*0080*/  IADD3 R6, P0, PT, R1, UR4, RZ ;  /* 0x0000000401067c10 */ /* 0x001fe2000ff1e0ff */
[----:B----4-:R-:W-:Y:S01]  /*0090*/  IMAD.U32 R4, RZ, RZ, UR6 ;  /* 0x00000006ff047e24 */ /* 0x010fe2000f8e00ff */
[----:B------:R-:W-:-:S03]  /*00a0*/  MOV R5, UR7 ;  /* 0x0000000700057c02 */ /* 0x000fc60008000f00 */
[----:B-----5:R-:W-:Y:S01]  /*00b0*/  IMAD.X R7, RZ, RZ, UR5, P0 ;  /* 0x00000005ff077e24 */ /* 0x020fe200080e06ff */
[----:B-1----:R2:W-:Y:S07]  /*00c0*/  STL [R1], R8 ;  /* 0x0000000801007387 */ /* 0x0025ee0000100800 */
[----:B------:R-:W-:-:S07]  /*00d0*/  LEPC R20, `(.L_x_0) ;  /* 0x000000001014794e */ /* 0x000fce0000000000 */
[----:B--23--:R-:W-:Y:S05]  /*00e0*/  CALL.ABS.NOINC R2 ;  /* 0x0000000002007343 */ /* 0x00cfea0003c00000 */
.L_x_0:
[----:B------:R-:W-:Y:S05]  /*00f0*/  EXIT ;  /* 0x000000000000794d */ /* 0x000fea0003800000 */
.L_x_1:
[----:B------:R-:W-:-:S00]  /*0100*/  BRA `(.L_x_1) ;  /* 0xfffffffc00fc7947 */ /* 0x000fc0000383ffff */
[----:B------:R-:W-:-:S00]  /*0110*/  NOP ;  /* 0x0000000000007918 */ /* 0x000fc00000000000 */
        /* <DEDUP_REMOVED lines=14> */
.L_x_2:


//--------------------- .nv.global.init           --------------------------
	.section	.nv.global.init,"aw",@progbits
.nv.global.init:
	.type		$str,@object
	.size		$str,(.L_0 - $str)
$str:
        /*0000*/ 	.byte	0x48, 0x6f, 0x6c, 0x61, 0x20, 0x64, 0x65, 0x73, 0x64, 0x65, 0x20, 0x6c, 0x61, 0x20, 0x47, 0x50
        /*0010*/ 	.byte	0x55, 0x21, 0x20, 0x53, 0x6f, 0x79, 0x20, 0x65, 0x6c, 0x20, 0x68, 0x69, 0x6c, 0x6f, 0x20, 0x6e
        /*0020*/ 	.byte	0xc3, 0xba, 0x6d, 0x65, 0x72, 0x6f, 0x3a, 0x20, 0x25, 0x64, 0x0a, 0x00
.L_0:


//--------------------- .nv.shared.reserved.0     --------------------------
	.section	.nv.shared.reserved.0,"aw",@nobits
	.weak		__nv_reservedSMEM_offset_0_alias
	.size		__nv_reservedSMEM_offset_0_alias, 0, 64
	.other		__nv_reservedSMEM_offset_0_alias,@"STO_CUDA_RESERVED_SHARED STV_DEFAULT"
__nv_reservedSMEM_offset_0_alias:
	.zero		0
	.zero		64


//--------------------- .nv.constant0._Z14miPrimerKernelv --------------------------
	.section	.nv.constant0._Z14miPrimerKernelv,"a",@progbits
	.sectionflags	@""
	.align	4
.nv.constant0._Z14miPrimerKernelv:
	.zero		896


//--------------------- SYMBOLS --------------------------

	.type		.nv.reservedSmem.offset0,@object
	.size		.nv.reservedSmem.offset0,0x4
	.type		vprintf,@function
